//
// Generated by NVIDIA NVVM Compiler
//
// Compiler Build ID: CL-36424714
// Cuda compilation tools, release 13.0, V13.0.88
// Based on NVVM 20.0.0
//

.version 9.0
.target sm_100
.address_size 64

	// .globl	_Z10vector_addPfS_S_i

.visible .entry _Z10vector_addPfS_S_i(
	.param .u64 .ptr .align 1 _Z10vector_addPfS_S_i_param_0,
	.param .u64 .ptr .align 1 _Z10vector_addPfS_S_i_param_1,
	.param .u64 .ptr .align 1 _Z10vector_addPfS_S_i_param_2,
	.param .u32 _Z10vector_addPfS_S_i_param_3
)
{
	.reg .pred 	%p<7>;
	.reg .b32 	%r<27>;
	.reg .b32 	%f<21>;
	.reg .b64 	%rd<31>;

	ld.param.u64 	%rd8, [_Z10vector_addPfS_S_i_param_0];
	ld.param.u64 	%rd9, [_Z10vector_addPfS_S_i_param_1];
	ld.param.u64 	%rd10, [_Z10vector_addPfS_S_i_param_2];
	ld.param.u32 	%r11, [_Z10vector_addPfS_S_i_param_3];
	cvta.to.global.u64 	%rd1, %rd8;
	cvta.to.global.u64 	%rd2, %rd10;
	cvta.to.global.u64 	%rd3, %rd9;
	mov.u32 	%r26, %tid.x;
	mov.u32 	%r2, %ntid.x;
	setp.ge.s32 	%p1, %r26, %r11;
	@%p1 bra 	$L__BB0_6;
	add.s32 	%r12, %r26, %r2;
	max.u32 	%r13, %r11, %r12;
	setp.lt.u32 	%p2, %r12, %r11;
	selp.u32 	%r14, 1, 0, %p2;
	add.s32 	%r15, %r12, %r14;
	sub.s32 	%r16, %r13, %r15;
	div.u32 	%r17, %r16, %r2;
	add.s32 	%r3, %r17, %r14;
	and.b32  	%r18, %r3, 3;
	setp.eq.s32 	%p3, %r18, 3;
	@%p3 bra 	$L__BB0_4;
	add.s32 	%r19, %r3, 1;
	and.b32  	%r20, %r19, 3;
	mul.wide.u32 	%rd30, %r26, 4;
	mul.wide.u32 	%rd5, %r2, 4;
	neg.s32 	%r24, %r20;
	mad.lo.s32 	%r26, %r2, %r20, %r26;
$L__BB0_3:
	.pragma "nounroll";
	add.s64 	%rd11, %rd3, %rd30;
	ld.global.f32 	%f1, [%rd11];
	add.s64 	%rd12, %rd2, %rd30;
	ld.global.f32 	%f2, [%rd12];
	div.rn.f32 	%f3, %f1, %f2;
	div.rn.f32 	%f4, %f3, 0f4799C180;
	add.s64 	%rd13, %rd1, %rd30;
	st.global.f32 	[%rd13], %f4;
	add.s64 	%rd30, %rd30, %rd5;
	add.s32 	%r24, %r24, 1;
	setp.ne.s32 	%p4, %r24, 0;
	@%p4 bra 	$L__BB0_3;
$L__BB0_4:
	setp.lt.u32 	%p5, %r3, 3;
	@%p5 bra 	$L__BB0_6;
$L__BB0_5:
	mul.wide.u32 	%rd14, %r26, 4;
	add.s64 	%rd15, %rd3, %rd14;
	ld.global.f32 	%f5, [%rd15];
	add.s64 	%rd16, %rd2, %rd14;
	ld.global.f32 	%f6, [%rd16];
	div.rn.f32 	%f7, %f5, %f6;
	div.rn.f32 	%f8, %f7, 0f4799C180;
	add.s64 	%rd17, %rd1, %rd14;
	st.global.f32 	[%rd17], %f8;
	add.s32 	%r21, %r26, %r2;
	mul.wide.u32 	%rd18, %r21, 4;
	add.s64 	%rd19, %rd3, %rd18;
	ld.global.f32 	%f9, [%rd19];
	add.s64 	%rd20, %rd2, %rd18;
	ld.global.f32 	%f10, [%rd20];
	div.rn.f32 	%f11, %f9, %f10;
	div.rn.f32 	%f12, %f11, 0f4799C180;
	add.s64 	%rd21, %rd1, %rd18;
	st.global.f32 	[%rd21], %f12;
	add.s32 	%r22, %r21, %r2;
	mul.wide.u32 	%rd22, %r22, 4;
	add.s64 	%rd23, %rd3, %rd22;
	ld.global.f32 	%f13, [%rd23];
	add.s64 	%rd24, %rd2, %rd22;
	ld.global.f32 	%f14, [%rd24];
	div.rn.f32 	%f15, %f13, %f14;
	div.rn.f32 	%f16, %f15, 0f4799C180;
	add.s64 	%rd25, %rd1, %rd22;
	st.global.f32 	[%rd25], %f16;
	add.s32 	%r23, %r22, %r2;
	mul.wide.u32 	%rd26, %r23, 4;
	add.s64 	%rd27, %rd3, %rd26;
	ld.global.f32 	%f17, [%rd27];
	add.s64 	%rd28, %rd2, %rd26;
	ld.global.f32 	%f18, [%rd28];
	div.rn.f32 	%f19, %f17, %f18;
	div.rn.f32 	%f20, %f19, 0f4799C180;
	add.s64 	%rd29, %rd1, %rd26;
	st.global.f32 	[%rd29], %f20;
	add.s32 	%r26, %r23, %r2;
	setp.lt.s32 	%p6, %r26, %r11;
	@%p6 bra 	$L__BB0_5;
$L__BB0_6:
	ret;

}


// ===== COMPILED SASS (sm_100) =====

	.target	sm_100

	.elftype	@"ET_EXEC"


//--------------------- .note.nv.tkinfo           --------------------------
	.section	.note.nv.tkinfo,"",@"SHT_NOTE"
	.sectionflags	@"SHF_NOTE_NV_TKINFO"
	.tkinfo
        /*0018*/ 	.word	0x00000002
        /*0030*/ 	.string	""
        /*0030*/ 	.string	"ptxas"
        /*0030*/ 	.string	"Cuda compilation tools, release 13.0, V13.0.88"
        /*0030*/ 	.string	"Build cuda_13.0.r13.0/compiler.36424714_0"
        /*0030*/ 	.string	"-arch sm_100 -m 64 "



//--------------------- .note.nv.cuinfo           --------------------------
	.section	.note.nv.cuinfo,"",@"SHT_NOTE"
	.sectionflags	@"SHF_NOTE_NV_CUINFO"
        /*0018*/ 	.short	0x0002
        /*001a*/ 	.short	0x0064
        /*001c*/ 	.short	0x0082
	.zero		2


//--------------------- .nv.info                  --------------------------
	.section	.nv.info,"",@"SHT_CUDA_INFO"
	.align	4


	//----- nvinfo : EIATTR_REGCOUNT
	.align		4
        /*0000*/ 	.byte	0x04, 0x2f
        /*0002*/ 	.short	(.L_1 - .L_0)
	.align		4
.L_0:
        /*0004*/ 	.word	index@(_Z10vector_addPfS_S_i)
        /*0008*/ 	.word	0x0000001b


	//----- nvinfo : EIATTR_FRAME_SIZE
	.align		4
.L_1:
        /*000c*/ 	.byte	0x04, 0x11
        /*000e*/ 	.short	(.L_3 - .L_2)
	.align		4
.L_2:
        /*0010*/ 	.word	index@($__internal_0_$__cuda_sm3x_div_rn_noftz_f32_slowpath)
        /*0014*/ 	.word	0x00000000


	//----- nvinfo : EIATTR_FRAME_SIZE
	.align		4
.L_3:
        /*0018*/ 	.byte	0x04, 0x11
        /*001a*/ 	.short	(.L_5 - .L_4)
	.align		4
.L_4:
        /*001c*/ 	.word	index@(_Z10vector_addPfS_S_i)
        /*0020*/ 	.word	0x00000000


	//----- nvinfo : EIATTR_MIN_STACK_SIZE
	.align		4
.L_5:
        /*0024*/ 	.byte	0x04, 0x12
        /*0026*/ 	.short	(.L_7 - .L_6)
	.align		4
.L_6:
        /*0028*/ 	.word	index@(_Z10vector_addPfS_S_i)
        /*002c*/ 	.word	0x00000000
.L_7:


//--------------------- .nv.compat                --------------------------
	.section	.nv.compat,"",@"SHT_CUDA_COMPAT_INFO"
	.align	4
        /*0000*/ 	.byte	0x02, 0x09, 0x00, 0x00, 0x02, 0x02, 0x01, 0x00, 0x02, 0x05, 0x05, 0x00, 0x03, 0x07, 0x01, 0x01
        /*0010*/ 	.byte	0x02, 0x03, 0x00, 0x00, 0x02, 0x06, 0x01, 0x00, 0x04, 0x0b, 0x08, 0x00, 0x01, 0x00, 0x00, 0x00
        /*0020*/ 	.byte	0x00, 0x00, 0x00, 0x00


//--------------------- .nv.info._Z10vector_addPfS_S_i --------------------------
	.section	.nv.info._Z10vector_addPfS_S_i,"",@"SHT_CUDA_INFO"
	.sectionflags	@""
	.align	4


	//----- nvinfo : EIATTR_CUDA_API_VERSION
	.align		4
        /*0000*/ 	.byte	0x04, 0x37
        /*0002*/ 	.short	(.L_9 - .L_8)
.L_8:
        /*0004*/ 	.word	0x00000082


	//----- nvinfo : EIATTR_KPARAM_INFO
	.align		4
.L_9:
        /*0008*/ 	.byte	0x04, 0x17
        /*000a*/ 	.short	(.L_11 - .L_10)
.L_10:
        /*000c*/ 	.word	0x00000000
        /*0010*/ 	.short	0x0003
        /*0012*/ 	.short	0x0018
        /*0014*/ 	.byte	0x00, 0xf0, 0x11, 0x00


	//----- nvinfo : EIATTR_KPARAM_INFO
	.align		4
.L_11:
        /*0018*/ 	.byte	0x04, 0x17
        /*001a*/ 	.short	(.L_13 - .L_12)
.L_12:
        /*001c*/ 	.word	0x00000000
        /*0020*/ 	.short	0x0002
        /*0022*/ 	.short	0x0010
        /*0024*/ 	.byte	0x00, 0xf5, 0x21, 0x00


	//----- nvinfo : EIATTR_KPARAM_INFO
	.align		4
.L_13:
        /*0028*/ 	.byte	0x04, 0x17
        /*002a*/ 	.short	(.L_15 - .L_14)
.L_14:
        /*002c*/ 	.word	0x00000000
        /*0030*/ 	.short	0x0001
        /*0032*/ 	.short	0x0008
        /*0034*/ 	.byte	0x00, 0xf5, 0x21, 0x00


	//----- nvinfo : EIATTR_KPARAM_INFO
	.align		4
.L_15:
        /*0038*/ 	.byte	0x04, 0x17
        /*003a*/ 	.short	(.L_17 - .L_16)
.L_16:
        /*003c*/ 	.word	0x00000000
        /*0040*/ 	.short	0x0000
        /*0042*/ 	.short	0x0000
        /*0044*/ 	.byte	0x00, 0xf5, 0x21, 0x00


	//----- nvinfo : EIATTR_SPARSE_MMA_MASK
	.align		4
.L_17:
        /*0048*/ 	.byte	0x03, 0x50
        /*004a*/ 	.short	0x0000


	//----- nvinfo : EIATTR_MAXREG_COUNT
	.align		4
        /*004c*/ 	.byte	0x03, 0x1b
        /*004e*/ 	.short	0x00ff


	//----- nvinfo : EIATTR_MERCURY_ISA_VERSION
	.align		4
        /*0050*/ 	.byte	0x03, 0x5f
        /*0052*/ 	.short	0x0101


	//----- nvinfo : EIATTR_VRC_CTA_INIT_COUNT
	.align		4
        /*0054*/ 	.byte	0x02, 0x4a
	.zero		1
	.zero		1


	//----- nvinfo : EIATTR_EXIT_INSTR_OFFSETS
	.align		4
        /*0058*/ 	.byte	0x04, 0x1c
        /*005a*/ 	.short	(.L_19 - .L_18)


	//   ....[0]....
.L_18:
        /*005c*/ 	.word	0x00000050


	//   ....[1]....
        /*0060*/ 	.word	0x000005d0


	//   ....[2]....
        /*0064*/ 	.word	0x00000f00


	//----- nvinfo : EIATTR_CRS_STACK_SIZE
	.align		4
.L_19:
        /*0068*/ 	.byte	0x04, 0x1e
        /*006a*/ 	.short	(.L_21 - .L_20)
.L_20:
        /*006c*/ 	.word	0x00000000


	//----- nvinfo : EIATTR_CBANK_PARAM_SIZE
	.align		4
.L_21:
        /*0070*/ 	.byte	0x03, 0x19
        /*0072*/ 	.short	0x001c


	//----- nvinfo : EIATTR_PARAM_CBANK
	.align		4
        /*0074*/ 	.byte	0x04, 0x0a
        /*0076*/ 	.short	(.L_23 - .L_22)
	.align		4
.L_22:
        /*0078*/ 	.word	index@(.nv.constant0._Z10vector_addPfS_S_i)
        /*007c*/ 	.short	0x0380
        /*007e*/ 	.short	0x001c


	//----- nvinfo : EIATTR_SW_WAR
	.align		4
.L_23:
        /*0080*/ 	.byte	0x04, 0x36
        /*0082*/ 	.short	(.L_25 - .L_24)
.L_24:
        /*0084*/ 	.word	0x00000008
.L_25:


//--------------------- .nv.callgraph             --------------------------
	.section	.nv.callgraph,"",@"SHT_CUDA_CALLGRAPH"
	.align	4
	.sectionentsize	8
	.align		4
        /*0000*/ 	.word	0x00000000
	.align		4
        /*0004*/ 	.word	0xffffffff
	.align		4
        /*0008*/ 	.word	0x00000000
	.align		4
        /*000c*/ 	.word	0xfffffffe
	.align		4
        /*0010*/ 	.word	0x00000000
	.align		4
        /*0014*/ 	.word	0xfffffffd
	.align		4
        /*0018*/ 	.word	0x00000000
	.align		4
        /*001c*/ 	.word	0xfffffffc


//--------------------- .text._Z10vector_addPfS_S_i --------------------------
	.section	.text._Z10vector_addPfS_S_i,"ax",@progbits
	.align	128
        .global         _Z10vector_addPfS_S_i
        .type           _Z10vector_addPfS_S_i,@function
        .size           _Z10vector_addPfS_S_i,(.L_x_36 - _Z10vector_addPfS_S_i)
        .other          _Z10vector_addPfS_S_i,@"STO_CUDA_ENTRY STV_DEFAULT"
_Z10vector_addPfS_S_i:
.text._Z10vector_addPfS_S_i:
[----:B------:R-:W-:Y:S01]  /*0000*/  LDC R1, c[0x0][0x37c] ;  /* 0x0000df00ff017b82 */ /* 0x000fe20000000800 */
[----:B------:R-:W0:Y:S01]  /*0010*/  S2R R15, SR_TID.X ;  /* 0x00000000000f7919 */ /* 0x000e220000002100 */
[----:B------:R-:W0:Y:S06]  /*0020*/  LDCU UR4, c[0x0][0x398] ;  /* 0x00007300ff0477ac */ /* 0x000e2c0008000800 */
[----:B------:R-:W1:Y:S01]  /*0030*/  LDC R2, c[0x0][0x360] ;  /* 0x0000d800ff027b82 */ /* 0x000e620000000800 */
[----:B0-----:R-:W-:-:S13]  /*0040*/  ISETP.GE.AND P0, PT, R15, UR4, PT ;  /* 0x000000040f007c0c */ /* 0x001fda000bf06270 */
[----:B------:R-:W-:Y:S05]  /*0050*/  @P0 EXIT ;  /* 0x000000000000094d */ /* 0x000fea0003800000 */
[----:B-1----:R-:W0:Y:S01]  /*0060*/  I2F.U32.RP R6, R2 ;  /* 0x0000000200067306 */ /* 0x002e220000209000 */
[----:B------:R-:W-:Y:S01]  /*0070*/  IADD3 R0, PT, PT, R15, R2, RZ ;  /* 0x000000020f007210 */ /* 0x000fe20007ffe0ff */
[----:B------:R-:W1:Y:S01]  /*0080*/  LDCU.64 UR6, c[0x0][0x388] ;  /* 0x00007100ff0677ac */ /* 0x000e620008000a00 */
[----:B------:R-:W-:Y:S01]  /*0090*/  ISETP.NE.U32.AND P2, PT, R2, RZ, PT ;  /* 0x000000ff0200720c */ /* 0x000fe20003f45070 */
[----:B------:R-:W-:Y:S01]  /*00a0*/  BSSY.RECONVERGENT B2, `(.L_x_0) ;  /* 0x000004b000027945 */ /* 0x000fe20003800200 */
[C---:B------:R-:W-:Y:S01]  /*00b0*/  ISETP.GE.U32.AND P0, PT, R0.reuse, UR4, PT ;  /* 0x0000000400007c0c */ /* 0x040fe2000bf06070 */
[----:B------:R-:W2:Y:S01]  /*00c0*/  LDCU.64 UR8, c[0x0][0x390] ;  /* 0x00007200ff0877ac */ /* 0x000ea20008000a00 */
[----:B------:R-:W-:Y:S02]  /*00d0*/  VIMNMX.U32 R3, PT, PT, R0, UR4, !PT ;  /* 0x0000000400037c48 */ /* 0x000fe4000ffe0000 */
[----:B------:R-:W-:Y:S01]  /*00e0*/  SEL R18, RZ, 0x1, P0 ;  /* 0x00000001ff127807 */ /* 0x000fe20000000000 */
[----:B------:R-:W3:Y:S03]  /*00f0*/  LDCU.64 UR4, c[0x0][0x358] ;  /* 0x00006b00ff0477ac */ /* 0x000ee60008000a00 */
[----:B------:R-:W-:Y:S01]  /*0100*/  IADD3 R3, PT, PT, R3, -R0, -R18 ;  /* 0x8000000003037210 */ /* 0x000fe20007ffe812 */
[----:B------:R-:W4:Y:S01]  /*0110*/  LDCU.64 UR10, c[0x0][0x380] ;  /* 0x00007000ff0a77ac */ /* 0x000f220008000a00 */
[----:B0-----:R-:W0:Y:S02]  /*0120*/  MUFU.RCP R6, R6 ;  /* 0x0000000600067308 */ /* 0x001e240000001000 */
[----:B0-----:R-:W-:-:S06]  /*0130*/  IADD3 R4, PT, PT, R6, 0xffffffe, RZ ;  /* 0x0ffffffe06047810 */ /* 0x001fcc0007ffe0ff */
[----:B------:R0:W5:Y:S02]  /*0140*/  F2I.FTZ.U32.TRUNC.NTZ R5, R4 ;  /* 0x0000000400057305 */ /* 0x000164000021f000 */
[----:B0-----:R-:W-:Y:S02]  /*0150*/  IMAD.MOV.U32 R4, RZ, RZ, RZ ;  /* 0x000000ffff047224 */ /* 0x001fe400078e00ff */
[----:B-----5:R-:W-:-:S04]  /*0160*/  IMAD.MOV R7, RZ, RZ, -R5 ;  /* 0x000000ffff077224 */ /* 0x020fc800078e0a05 */
[----:B------:R-:W-:-:S04]  /*0170*/  IMAD R7, R7, R2, RZ ;  /* 0x0000000207077224 */ /* 0x000fc800078e02ff */
[----:B------:R-:W-:-:S06]  /*0180*/  IMAD.HI.U32 R6, R5, R7, R4 ;  /* 0x0000000705067227 */ /* 0x000fcc00078e0004 */
[----:B------:R-:W-:-:S05]  /*0190*/  IMAD.HI.U32 R5, R6, R3, RZ ;  /* 0x0000000306057227 */ /* 0x000fca00078e00ff */
[----:B------:R-:W-:-:S05]  /*01a0*/  IADD3 R0, PT, PT, -R5, RZ, RZ ;  /* 0x000000ff05007210 */ /* 0x000fca0007ffe1ff */
[----:B------:R-:W-:-:S05]  /*01b0*/  IMAD R3, R2, R0, R3 ;  /* 0x0000000002037224 */ /* 0x000fca00078e0203 */
[----:B------:R-:W-:-:S13]  /*01c0*/  ISETP.GE.U32.AND P0, PT, R3, R2, PT ;  /* 0x000000020300720c */ /* 0x000fda0003f06070 */
[----:B------:R-:W-:Y:S01]  /*01d0*/  @P0 IMAD.IADD R3, R3, 0x1, -R2 ;  /* 0x0000000103030824 */ /* 0x000fe200078e0a02 */
[----:B------:R-:W-:-:S04]  /*01e0*/  @P0 IADD3 R5, PT, PT, R5, 0x1, RZ ;  /* 0x0000000105050810 */ /* 0x000fc80007ffe0ff */
[----:B------:R-:W-:-:S13]  /*01f0*/  ISETP.GE.U32.AND P1, PT, R3, R2, PT ;  /* 0x000000020300720c */ /* 0x000fda0003f26070 */
[----:B------:R-:W-:Y:S01]  /*0200*/  @P1 VIADD R5, R5, 0x1 ;  /* 0x0000000105051836 */ /* 0x000fe20000000000 */
[----:B------:R-:W-:-:S04]  /*0210*/  @!P2 LOP3.LUT R5, RZ, R2, RZ, 0x33, !PT ;  /* 0x00000002ff05a212 */ /* 0x000fc800078e33ff */
[----:B------:R-:W-:-:S04]  /*0220*/  IADD3 R18, PT, PT, R18, R5, RZ ;  /* 0x0000000512127210 */ /* 0x000fc80007ffe0ff */
[----:B------:R-:W-:-:S04]  /*0230*/  LOP3.LUT R0, R18, 0x3, RZ, 0xc0, !PT ;  /* 0x0000000312007812 */ /* 0x000fc800078ec0ff */
[----:B------:R-:W-:-:S13]  /*0240*/  ISETP.NE.AND P0, PT, R0, 0x3, PT ;  /* 0x000000030000780c */ /* 0x000fda0003f05270 */
[----:B-1234-:R-:W-:Y:S05]  /*0250*/  @!P0 BRA `(.L_x_1) ;  /* 0x0000000000bc8947 */ /* 0x01efea0003800000 */
[----:B------:R-:W-:Y:S02]  /*0260*/  VIADD R0, R18, 0x1 ;  /* 0x0000000112007836 */ /* 0x000fe40000000000 */
[----:B------:R-:W-:-:S03]  /*0270*/  IMAD.WIDE.U32 R4, R15, 0x4, RZ ;  /* 0x000000040f047825 */ /* 0x000fc600078e00ff */
[----:B------:R-:W-:-:S04]  /*0280*/  LOP3.LUT R0, R0, 0x3, RZ, 0xc0, !PT ;  /* 0x0000000300007812 */ /* 0x000fc800078ec0ff */
[C---:B------:R-:W-:Y:S01]  /*0290*/  IADD3 R6, PT, PT, -R0.reuse, RZ, RZ ;  /* 0x000000ff00067210 */ /* 0x040fe20007ffe1ff */
[----:B------:R-:W-:-:S07]  /*02a0*/  IMAD R15, R0, R2, R15 ;  /* 0x00000002000f7224 */ /* 0x000fce00078e020f */
.L_x_6:
[----:B------:R-:W-:-:S04]  /*02b0*/  IADD3 R10, P0, PT, R4, UR8, RZ ;  /* 0x00000008040a7c10 */ /* 0x000fc8000ff1e0ff */
[----:B------:R-:W-:-:S06]  /*02c0*/  IADD3.X R11, PT, PT, R5, UR9, RZ, P0, !PT ;  /* 0x00000009050b7c10 */ /* 0x000fcc00087fe4ff */
[----:B------:R-:W2:Y:S01]  /*02d0*/  LDG.E R11, desc[UR4][R10.64] ;  /* 0x000000040a0b7981 */ /* 0x000ea2000c1e1900 */
[----:B0-----:R-:W-:-:S04]  /*02e0*/  IADD3 R8, P0, PT, R4, UR6, RZ ;  /* 0x0000000604087c10 */ /* 0x001fc8000ff1e0ff */
[----:B------:R-:W-:-:S05]  /*02f0*/  IADD3.X R9, PT, PT, R5, UR7, RZ, P0, !PT ;  /* 0x0000000705097c10 */ /* 0x000fca00087fe4ff */
[----:B------:R-:W3:Y:S01]  /*0300*/  LDG.E R0, desc[UR4][R8.64] ;  /* 0x0000000408007981 */ /* 0x000ee2000c1e1900 */
[----:B------:R-:W-:Y:S01]  /*0310*/  VIADD R6, R6, 0x1 ;  /* 0x0000000106067836 */ /* 0x000fe20000000000 */
[----:B------:R-:W-:Y:S04]  /*0320*/  BSSY.RECONVERGENT B3, `(.L_x_2) ;  /* 0x000000d000037945 */ /* 0x000fe80003800200 */
[----:B------:R-:W-:Y:S01]  /*0330*/  ISETP.NE.AND P2, PT, R6, RZ, PT ;  /* 0x000000ff0600720c */ /* 0x000fe20003f45270 */
[----:B--2---:R-:W0:Y:S08]  /*0340*/  MUFU.RCP R3, R11 ;  /* 0x0000000b00037308 */ /* 0x004e300000001000 */
[----:B---3--:R-:W1:Y:S01]  /*0350*/  FCHK P0, R0, R11 ;  /* 0x0000000b00007302 */ /* 0x008e620000000000 */
[----:B0-----:R-:W-:-:S04]  /*0360*/  FFMA R12, -R11, R3, 1 ;  /* 0x3f8000000b0c7423 */ /* 0x001fc80000000103 */
[----:B------:R-:W-:-:S04]  /*0370*/  FFMA R3, R3, R12, R3 ;  /* 0x0000000c03037223 */ /* 0x000fc80000000003 */
[----:B------:R-:W-:-:S04]  /*0380*/  FFMA R12, R0, R3, RZ ;  /* 0x00000003000c7223 */ /* 0x000fc800000000ff */
[----:B------:R-:W-:-:S04]  /*0390*/  FFMA R7, -R11, R12, R0 ;  /* 0x0000000c0b077223 */ /* 0x000fc80000000100 */
[----:B------:R-:W-:Y:S01]  /*03a0*/  FFMA R3, R3, R7, R12 ;  /* 0x0000000703037223 */ /* 0x000fe2000000000c */
[----:B-1----:R-:W-:Y:S06]  /*03b0*/  @!P0 BRA `(.L_x_3) ;  /* 0x00000000000c8947 */ /* 0x002fec0003800000 */
[----:B------:R-:W-:Y:S02]  /*03c0*/  MOV R3, R11 ;  /* 0x0000000b00037202 */ /* 0x000fe40000000f00 */
[----:B------:R-:W-:-:S07]  /*03d0*/  MOV R16, 0x3f0 ;  /* 0x000003f000107802 */ /* 0x000fce0000000f00 */
[----:B------:R-:W-:Y:S05]  /*03e0*/  CALL.REL.NOINC `($__internal_0_$__cuda_sm3x_div_rn_noftz_f32_slowpath) ;  /* 0x0000000800c87944 */ /* 0x000fea0003c00000 */
.L_x_3:
[----:B------:R-:W-:Y:S05]  /*03f0*/  BSYNC.RECONVERGENT B3 ;  /* 0x0000000000037941 */ /* 0x000fea0003800200 */
.L_x_2:
[----:B------:R-:W-:Y:S02]  /*0400*/  HFMA2 R0, -RZ, RZ, 7.59765625, -2.75 ;  /* 0x4799c180ff007431 */ /* 0x000fe400000001ff */
[----:B------:R-:W-:Y:S01]  /*0410*/  IMAD.MOV.U32 R7, RZ, RZ, 0x37551df9 ;  /* 0x37551df9ff077424 */ /* 0x000fe200078e00ff */
[----:B------:R-:W0:Y:S01]  /*0420*/  FCHK P0, R3, 78723 ;  /* 0x4799c18003007902 */ /* 0x000e220000000000 */
[----:B------:R-:W-:Y:S02]  /*0430*/  BSSY.RECONVERGENT B3, `(.L_x_4) ;  /* 0x000000c000037945 */ /* 0x000fe40003800200 */
[----:B------:R-:W-:-:S04]  /*0440*/  FFMA R0, R7, -R0, 1 ;  /* 0x3f80000007007423 */ /* 0x000fc80000000800 */
[----:B------:R-:W-:-:S04]  /*0450*/  FFMA R0, R0, R7, 1.2702767890004906803e-05 ;  /* 0x37551df900007423 */ /* 0x000fc80000000007 */
[----:B------:R-:W-:-:S04]  /*0460*/  FFMA R8, R0, R3, RZ ;  /* 0x0000000300087223 */ /* 0x000fc800000000ff */
[----:B------:R-:W-:-:S04]  /*0470*/  FFMA R7, R8, -78723, R3 ;  /* 0xc799c18008077823 */ /* 0x000fc80000000003 */
[----:B------:R-:W-:Y:S01]  /*0480*/  FFMA R7, R0, R7, R8 ;  /* 0x0000000700077223 */ /* 0x000fe20000000008 */
[----:B0-----:R-:W-:Y:S06]  /*0490*/  @!P0 BRA `(.L_x_5) ;  /* 0x0000000000148947 */ /* 0x001fec0003800000 */
[----:B------:R-:W-:Y:S01]  /*04a0*/  IMAD.MOV.U32 R0, RZ, RZ, R3 ;  /* 0x000000ffff007224 */ /* 0x000fe200078e0003 */
[----:B------:R-:W-:Y:S02]  /*04b0*/  MOV R3, 0x4799c180 ;  /* 0x4799c18000037802 */ /* 0x000fe40000000f00 */
[----:B------:R-:W-:-:S07]  /*04c0*/  MOV R16, 0x4e0 ;  /* 0x000004e000107802 */ /* 0x000fce0000000f00 */
[----:B------:R-:W-:Y:S05]  /*04d0*/  CALL.REL.NOINC `($__internal_0_$__cuda_sm3x_div_rn_noftz_f32_slowpath) ;  /* 0x00000008008c7944 */ /* 0x000fea0003c00000 */
[----:B------:R-:W-:-:S07]  /*04e0*/  IMAD.MOV.U32 R7, RZ, RZ, R3 ;  /* 0x000000ffff077224 */ /* 0x000fce00078e0003 */
.L_x_5:
[----:B------:R-:W-:Y:S05]  /*04f0*/  BSYNC.RECONVERGENT B3 ;  /* 0x0000000000037941 */ /* 0x000fea0003800200 */
.L_x_4:
[----:B------:R-:W-:-:S04]  /*0500*/  IADD3 R8, P0, PT, R4, UR10, RZ ;  /* 0x0000000a04087c10 */ /* 0x000fc8000ff1e0ff */
[----:B------:R-:W-:Y:S01]  /*0510*/  IADD3.X R9, PT, PT, R5, UR11, RZ, P0, !PT ;  /* 0x0000000b05097c10 */ /* 0x000fe200087fe4ff */
[----:B------:R-:W-:-:S04]  /*0520*/  IMAD.WIDE.U32 R4, R2, 0x4, R4 ;  /* 0x0000000402047825 */ /* 0x000fc800078e0004 */
[----:B------:R0:W-:Y:S01]  /*0530*/  STG.E desc[UR4][R8.64], R7 ;  /* 0x0000000708007986 */ /* 0x0001e2000c101904 */
[----:B------:R-:W-:Y:S05]  /*0540*/  @P2 BRA `(.L_x_6) ;  /* 0xfffffffc00582947 */ /* 0x000fea000383ffff */
.L_x_1:
[----:B------:R-:W-:Y:S05]  /*0550*/  BSYNC.RECONVERGENT B2 ;  /* 0x0000000000027941 */ /* 0x000fea0003800200 */
.L_x_0:
[----:B------:R-:W1:Y:S01]  /*0560*/  LDC.64 R4, c[0x0][0x390] ;  /* 0x0000e400ff047b82 */ /* 0x000e620000000a00 */
[----:B------:R-:W-:Y:S01]  /*0570*/  ISETP.GE.U32.AND P0, PT, R18, 0x3, PT ;  /* 0x000000031200780c */ /* 0x000fe20003f06070 */
[----:B------:R-:W2:Y:S06]  /*0580*/  LDCU UR12, c[0x0][0x398] ;  /* 0x00007300ff0c77ac */ /* 0x000eac0008000800 */
[----:B0-----:R-:W0:Y:S08]  /*0590*/  LDC.64 R6, c[0x0][0x380] ;  /* 0x0000e000ff067b82 */ /* 0x001e300000000a00 */
[----:B------:R-:W3:Y:S08]  /*05a0*/  LDC.64 R8, c[0x0][0x388] ;  /* 0x0000e200ff087b82 */ /* 0x000ef00000000a00 */
[----:B------:R-:W4:Y:S08]  /*05b0*/  LDC.64 R10, c[0x0][0x388] ;  /* 0x0000e200ff0a7b82 */ /* 0x000f300000000a00 */
[----:B------:R-:W0:Y:S01]  /*05c0*/  LDC.64 R12, c[0x0][0x380] ;  /* 0x0000e000ff0c7b82 */ /* 0x000e220000000a00 */
[----:B--2---:R-:W-:Y:S05]  /*05d0*/  @!P0 EXIT ;  /* 0x000000000000894d */ /* 0x004fea0003800000 */
.L_x_23:
[----:B-1----:R-:W-:-:S06]  /*05e0*/  IMAD.WIDE.U32 R18, R15, 0x4, R4 ;  /* 0x000000040f127825 */ /* 0x002fcc00078e0004 */
[----:B------:R-:W2:Y:S01]  /*05f0*/  LDG.E R19, desc[UR4][R18.64] ;  /* 0x0000000412137981 */ /* 0x000ea2000c1e1900 */
[----:B----4-:R-:W-:-:S05]  /*0600*/  IMAD.WIDE.U32 R16, R15, 0x4, R10 ;  /* 0x000000040f107825 */ /* 0x010fca00078e000a */
[----:B------:R-:W4:Y:S01]  /*0610*/  LDG.E R0, desc[UR4][R16.64] ;  /* 0x0000000410007981 */ /* 0x000f22000c1e1900 */
[----:B------:R-:W-:Y:S01]  /*0620*/  BSSY.RECONVERGENT B2, `(.L_x_7) ;  /* 0x000000c000027945 */ /* 0x000fe20003800200 */
[----:B--2---:R-:W1:Y:S08]  /*0630*/  MUFU.RCP R3, R19 ;  /* 0x0000001300037308 */ /* 0x004e700000001000 */
[----:B----4-:R-:W2:Y:S01]  /*0640*/  FCHK P0, R0, R19 ;  /* 0x0000001300007302 */ /* 0x010ea20000000000 */
[----:B-1----:R-:W-:-:S04]  /*0650*/  FFMA R14, -R19, R3, 1 ;  /* 0x3f800000130e7423 */ /* 0x002fc80000000103 */
[----:B------:R-:W-:-:S04]  /*0660*/  FFMA R3, R3, R14, R3 ;  /* 0x0000000e03037223 */ /* 0x000fc80000000003 */
[----:B------:R-:W-:-:S04]  /*0670*/  FFMA R14, R0, R3, RZ ;  /* 0x00000003000e7223 */ /* 0x000fc800000000ff */
[----:B------:R-:W-:-:S04]  /*0680*/  FFMA R20, -R19, R14, R0 ;  /* 0x0000000e13147223 */ /* 0x000fc80000000100 */
[----:B------:R-:W-:Y:S01]  /*0690*/  FFMA R3, R3, R20, R14 ;  /* 0x0000001403037223 */ /* 0x000fe2000000000e */
[----:B--2---:R-:W-:Y:S06]  /*06a0*/  @!P0 BRA `(.L_x_8) ;  /* 0x00000000000c8947 */ /* 0x004fec0003800000 */
[----:B------:R-:W-:Y:S02]  /*06b0*/  MOV R3, R19 ;  /* 0x0000001300037202 */ /* 0x000fe40000000f00 */
[----:B------:R-:W-:-:S07]  /*06c0*/  MOV R16, 0x6e0 ;  /* 0x000006e000107802 */ /* 0x000fce0000000f00 */
[----:B0--3--:R-:W-:Y:S05]  /*06d0*/  CALL.REL.NOINC `($__internal_0_$__cuda_sm3x_div_rn_noftz_f32_slowpath) ;  /* 0x00000008000c7944 */ /* 0x009fea0003c00000 */
.L_x_8:
[----:B------:R-:W-:Y:S05]  /*06e0*/  BSYNC.RECONVERGENT B2 ;  /* 0x0000000000027941 */ /* 0x000fea0003800200 */
.L_x_7:
[----:B------:R-:W-:Y:S02]  /*06f0*/  HFMA2 R17, -RZ, RZ, 7.59765625, -2.75 ;  /* 0x4799c180ff117431 */ /* 0x000fe400000001ff */
[----:B------:R-:W-:Y:S01]  /*0700*/  IMAD.MOV.U32 R0, RZ, RZ, 0x37551df9 ;  /* 0x37551df9ff007424 */ /* 0x000fe200078e00ff */
[----:B------:R-:W1:Y:S01]  /*0710*/  FCHK P0, R3, 78723 ;  /* 0x4799c18003007902 */ /* 0x000e620000000000 */
[----:B------:R-:W-:Y:S02]  /*0720*/  BSSY.RECONVERGENT B2, `(.L_x_9) ;  /* 0x000000c000027945 */ /* 0x000fe40003800200 */
[----:B------:R-:W-:-:S04]  /*0730*/  FFMA R17, R0, -R17, 1 ;  /* 0x3f80000000117423 */ /* 0x000fc80000000811 */
[----:B------:R-:W-:-:S04]  /*0740*/  FFMA R0, R17, R0, 1.2702767890004906803e-05 ;  /* 0x37551df911007423 */ /* 0x000fc80000000000 */
[----:B------:R-:W-:-:S04]  /*0750*/  FFMA R14, R0, R3, RZ ;  /* 0x00000003000e7223 */ /* 0x000fc800000000ff */
[----:B------:R-:W-:-:S04]  /*0760*/  FFMA R17, R14, -78723, R3 ;  /* 0xc799c1800e117823 */ /* 0x000fc80000000003 */
[----:B------:R-:W-:Y:S01]  /*0770*/  FFMA R23, R0, R17, R14 ;  /* 0x0000001100177223 */ /* 0x000fe2000000000e */
[----:B-1----:R-:W-:Y:S06]  /*0780*/  @!P0 BRA `(.L_x_10) ;  /* 0x0000000000148947 */ /* 0x002fec0003800000 */
[----:B------:R-:W-:Y:S01]  /*0790*/  IMAD.MOV.U32 R0, RZ, RZ, R3 ;  /* 0x000000ffff007224 */ /* 0x000fe200078e0003 */
[----:B------:R-:W-:Y:S02]  /*07a0*/  MOV R3, 0x4799c180 ;  /* 0x4799c18000037802 */ /* 0x000fe40000000f00 */
[----:B------:R-:W-:-:S07]  /*07b0*/  MOV R16, 0x7d0 ;  /* 0x000007d000107802 */ /* 0x000fce0000000f00 */
[----:B0--3--:R-:W-:Y:S05]  /*07c0*/  CALL.REL.NOINC `($__internal_0_$__cuda_sm3x_div_rn_noftz_f32_slowpath) ;  /* 0x0000000400d07944 */ /* 0x009fea0003c00000 */
[----:B------:R-:W-:-:S07]  /*07d0*/  IMAD.MOV.U32 R23, RZ, RZ, R3 ;  /* 0x000000ffff177224 */ /* 0x000fce00078e0003 */
.L_x_10:
[----:B------:R-:W-:Y:S05]  /*07e0*/  BSYNC.RECONVERGENT B2 ;  /* 0x0000000000027941 */ /* 0x000fea0003800200 */
.L_x_9:
[----:B------:R-:W-:Y:S01]  /*07f0*/  IADD3 R19, PT, PT, R2, R15, RZ ;  /* 0x0000000f02137210 */ /* 0x000fe20007ffe0ff */
[----:B0-----:R-:W-:-:S04]  /*0800*/  IMAD.WIDE.U32 R14, R15, 0x4, R6 ;  /* 0x000000040f0e7825 */ /* 0x001fc800078e0006 */
[C---:B------:R-:W-:Y:S01]  /*0810*/  IMAD.WIDE.U32 R20, R19.reuse, 0x4, R4 ;  /* 0x0000000413147825 */ /* 0x040fe200078e0004 */
[----:B------:R0:W-:Y:S05]  /*0820*/  STG.E desc[UR4][R14.64], R23 ;  /* 0x000000170e007986 */ /* 0x0001ea000c101904 */
[----:B------:R-:W2:Y:S01]  /*0830*/  LDG.E R21, desc[UR4][R20.64] ;  /* 0x0000000414157981 */ /* 0x000ea2000c1e1900 */
[----:B---3--:R-:W-:-:S05]  /*0840*/  IMAD.WIDE.U32 R16, R19, 0x4, R8 ;  /* 0x0000000413107825 */ /* 0x008fca00078e0008 */
[----:B------:R-:W3:Y:S01]  /*0850*/  LDG.E R0, desc[UR4][R16.64] ;  /* 0x0000000410007981 */ /* 0x000ee2000c1e1900 */
[----:B------:R-:W-:Y:S01]  /*0860*/  BSSY.RECONVERGENT B2, `(.L_x_11) ;  /* 0x000000c000027945 */ /* 0x000fe20003800200 */
[----:B--2---:R-:W1:Y:S08]  /*0870*/  MUFU.RCP R3, R21 ;  /* 0x0000001500037308 */ /* 0x004e700000001000 */
[----:B---3--:R-:W2:Y:S01]  /*0880*/  FCHK P0, R0, R21 ;  /* 0x0000001500007302 */ /* 0x008ea20000000000 */
[----:B-1----:R-:W-:-:S04]  /*0890*/  FFMA R18, -R21, R3, 1 ;  /* 0x3f80000015127423 */ /* 0x002fc80000000103 */
[----:B------:R-:W-:-:S04]  /*08a0*/  FFMA R3, R3, R18, R3 ;  /* 0x0000001203037223 */ /* 0x000fc80000000003 */
[----:B------:R-:W-:-:S04]  /*08b0*/  FFMA R18, R0, R3, RZ ;  /* 0x0000000300127223 */ /* 0x000fc800000000ff */
[----:B------:R-:W-:-:S04]  /*08c0*/  FFMA R22, -R21, R18, R0 ;  /* 0x0000001215167223 */ /* 0x000fc80000000100 */
[----:B------:R-:W-:Y:S01]  /*08d0*/  FFMA R3, R3, R22, R18 ;  /* 0x0000001603037223 */ /* 0x000fe20000000012 */
[----:B0-2---:R-:W-:Y:S06]  /*08e0*/  @!P0 BRA `(.L_x_12) ;  /* 0x00000000000c8947 */ /* 0x005fec0003800000 */
[----:B------:R-:W-:Y:S01]  /*08f0*/  IMAD.MOV.U32 R3, RZ, RZ, R21 ;  /* 0x000000ffff037224 */ /* 0x000fe200078e0015 */
[----:B------:R-:W-:-:S07]  /*0900*/  MOV R16, 0x920 ;  /* 0x0000092000107802 */ /* 0x000fce0000000f00 */
[----:B------:R-:W-:Y:S05]  /*0910*/  CALL.REL.NOINC `($__internal_0_$__cuda_sm3x_div_rn_noftz_f32_slowpath) ;  /* 0x00000004007c7944 */ /* 0x000fea0003c00000 */
.L_x_12:
[----:B------:R-:W-:Y:S05]  /*0920*/  BSYNC.RECONVERGENT B2 ;  /* 0x0000000000027941 */ /* 0x000fea0003800200 */
.L_x_11:
[----:B------:R-:W-:Y:S01]  /*0930*/  MOV R0, 0x37551df9 ;  /* 0x37551df900007802 */ /* 0x000fe20000000f00 */
        /* <DEDUP_REMOVED lines=9> */
[----:B------:R-:W-:Y:S01]  /*09d0*/  MOV R0, R3 ;  /* 0x0000000300007202 */ /* 0x000fe20000000f00 */
[----:B------:R-:W-:Y:S01]  /*09e0*/  IMAD.MOV.U32 R3, RZ, RZ, 0x4799c180 ;  /* 0x4799c180ff037424 */ /* 0x000fe200078e00ff */
[----:B------:R-:W-:-:S07]  /*09f0*/  MOV R16, 0xa10 ;  /* 0x00000a1000107802 */ /* 0x000fce0000000f00 */
[----:B------:R-:W-:Y:S05]  /*0a00*/  CALL.REL.NOINC `($__internal_0_$__cuda_sm3x_div_rn_noftz_f32_slowpath) ;  /* 0x0000000400407944 */ /* 0x000fea0003c00000 */
[----:B------:R-:W-:-:S07]  /*0a10*/  MOV R23, R3 ;  /* 0x0000000300177202 */ /* 0x000fce0000000f00 */
.L_x_14:
[----:B------:R-:W-:Y:S05]  /*0a20*/  BSYNC.RECONVERGENT B2 ;  /* 0x0000000000027941 */ /* 0x000fea0003800200 */
.L_x_13:
[C---:B------:R-:W-:Y:S02]  /*0a30*/  IMAD.IADD R15, R19.reuse, 0x1, R2 ;  /* 0x00000001130f7824 */ /* 0x040fe400078e0202 */
[----:B------:R-:W-:-:S04]  /*0a40*/  IMAD.WIDE.U32 R16, R19, 0x4, R6 ;  /* 0x0000000413107825 */ /* 0x000fc800078e0006 */
[C---:B------:R-:W-:Y:S01]  /*0a50*/  IMAD.WIDE.U32 R20, R15.reuse, 0x4, R4 ;  /* 0x000000040f147825 */ /* 0x040fe200078e0004 */
[----:B------:R0:W-:Y:S05]  /*0a60*/  STG.E desc[UR4][R16.64], R23 ;  /* 0x0000001710007986 */ /* 0x0001ea000c101904 */
[----:B------:R-:W2:Y:S01]  /*0a70*/  LDG.E R21, desc[UR4][R20.64] ;  /* 0x0000000414157981 */ /* 0x000ea2000c1e1900 */
[----:B------:R-:W-:-:S05]  /*0a80*/  IMAD.WIDE.U32 R18, R15, 0x4, R8 ;  /* 0x000000040f127825 */ /* 0x000fca00078e0008 */
        /* <DEDUP_REMOVED lines=10> */
[----:B------:R-:W-:Y:S02]  /*0b30*/  MOV R3, R21 ;  /* 0x0000001500037202 */ /* 0x000fe40000000f00 */
[----:B------:R-:W-:-:S07]  /*0b40*/  MOV R16, 0xb60 ;  /* 0x00000b6000107802 */ /* 0x000fce0000000f00 */
[----:B------:R-:W-:Y:S05]  /*0b50*/  CALL.REL.NOINC `($__internal_0_$__cuda_sm3x_div_rn_noftz_f32_slowpath) ;  /* 0x0000000000ec7944 */ /* 0x000fea0003c00000 */
.L_x_16:
[----:B------:R-:W-:Y:S05]  /*0b60*/  BSYNC.RECONVERGENT B2 ;  /* 0x0000000000027941 */ /* 0x000fea0003800200 */
.L_x_15:
        /* <DEDUP_REMOVED lines=15> */
.L_x_18:
[----:B------:R-:W-:Y:S05]  /*0c60*/  BSYNC.RECONVERGENT B2 ;  /* 0x0000000000027941 */ /* 0x000fea0003800200 */
.L_x_17:
[C---:B------:R-:W-:Y:S01]  /*0c70*/  IADD3 R19, PT, PT, R15.reuse, R2, RZ ;  /* 0x000000020f137210 */ /* 0x040fe20007ffe0ff */
        /* <DEDUP_REMOVED lines=18> */
.L_x_20:
[----:B------:R-:W-:Y:S05]  /*0da0*/  BSYNC.RECONVERGENT B2 ;  /* 0x0000000000027941 */ /* 0x000fea0003800200 */
.L_x_19:
        /* <DEDUP_REMOVED lines=15> */
.L_x_22:
[----:B------:R-:W-:Y:S05]  /*0ea0*/  BSYNC.RECONVERGENT B2 ;  /* 0x0000000000027941 */ /* 0x000fea0003800200 */
.L_x_21:
[----:B------:R-:W-:-:S04]  /*0eb0*/  IMAD.WIDE.U32 R16, R19, 0x4, R12 ;  /* 0x0000000413107825 */ /* 0x000fc800078e000c */
[----:B------:R-:W-:Y:S01]  /*0ec0*/  IMAD.IADD R15, R19, 0x1, R2 ;  /* 0x00000001130f7824 */ /* 0x000fe200078e0202 */
[----:B------:R2:W-:Y:S04]  /*0ed0*/  STG.E desc[UR4][R16.64], R21 ;  /* 0x0000001510007986 */ /* 0x0005e8000c101904 */
[----:B------:R-:W-:-:S13]  /*0ee0*/  ISETP.GE.AND P0, PT, R15, UR12, PT ;  /* 0x0000000c0f007c0c */ /* 0x000fda000bf06270 */
[----:B--2---:R-:W-:Y:S05]  /*0ef0*/  @!P0 BRA `(.L_x_23) ;  /* 0xfffffff400b88947 */ /* 0x004fea000383ffff */
[----:B------:R-:W-:Y:S05]  /*0f00*/  EXIT ;  /* 0x000000000000794d */ /* 0x000fea0003800000 */
        .weak           $__internal_0_$__cuda_sm3x_div_rn_noftz_f32_slowpath
        .type           $__internal_0_$__cuda_sm3x_div_rn_noftz_f32_slowpath,@function
        .size           $__internal_0_$__cuda_sm3x_div_rn_noftz_f32_slowpath,(.L_x_36 - $__internal_0_$__cuda_sm3x_div_rn_noftz_f32_slowpath)
$__internal_0_$__cuda_sm3x_div_rn_noftz_f32_slowpath:
[----:B------:R-:W-:Y:S01]  /*0f10*/  SHF.R.U32.HI R14, RZ, 0x17, R3 ;  /* 0x00000017ff0e7819 */ /* 0x000fe20000011603 */
[----:B------:R-:W-:Y:S01]  /*0f20*/  BSSY.RECONVERGENT B0, `(.L_x_24) ;  /* 0x0000062000007945 */ /* 0x000fe20003800200 */
[----:B------:R-:W-:Y:S02]  /*0f30*/  SHF.R.U32.HI R21, RZ, 0x17, R0 ;  /* 0x00000017ff157819 */ /* 0x000fe40000011600 */
[----:B------:R-:W-:Y:S02]  /*0f40*/  LOP3.LUT R14, R14, 0xff, RZ, 0xc0, !PT ;  /* 0x000000ff0e0e7812 */ /* 0x000fe400078ec0ff */
[----:B------:R-:W-:Y:S02]  /*0f50*/  LOP3.LUT R21, R21, 0xff, RZ, 0xc0, !PT ;  /* 0x000000ff15157812 */ /* 0x000fe400078ec0ff */
[----:B------:R-:W-:-:S03]  /*0f60*/  IADD3 R22, PT, PT, R14, -0x1, RZ ;  /* 0xffffffff0e167810 */ /* 0x000fc60007ffe0ff */
[----:B------:R-:W-:Y:S01]  /*0f70*/  VIADD R20, R21, 0xffffffff ;  /* 0xffffffff15147836 */ /* 0x000fe20000000000 */
[----:B------:R-:W-:-:S04]  /*0f80*/  ISETP.GT.U32.AND P0, PT, R22, 0xfd, PT ;  /* 0x000000fd1600780c */ /* 0x000fc80003f04070 */
[----:B------:R-:W-:-:S13]  /*0f90*/  ISETP.GT.U32.OR P0, PT, R20, 0xfd, P0 ;  /* 0x000000fd1400780c */ /* 0x000fda0000704470 */
[----:B------:R-:W-:Y:S01]  /*0fa0*/  @!P0 MOV R17, RZ ;  /* 0x000000ff00118202 */ /* 0x000fe20000000f00 */
[----:B------:R-:W-:Y:S06]  /*0fb0*/  @!P0 BRA `(.L_x_25) ;  /* 0x00000000005c8947 */ /* 0x000fec0003800000 */
[----:B------:R-:W-:Y:S02]  /*0fc0*/  FSETP.GTU.FTZ.AND P0, PT, |R0|, +INF , PT ;  /* 0x7f8000000000780b */ /* 0x000fe40003f1c200 */
[----:B------:R-:W-:-:S04]  /*0fd0*/  FSETP.GTU.FTZ.AND P1, PT, |R3|, +INF , PT ;  /* 0x7f8000000300780b */ /* 0x000fc80003f3c200 */
[----:B------:R-:W-:-:S13]  /*0fe0*/  PLOP3.LUT P0, PT, P0, P1, PT, 0xf8, 0x8f ;  /* 0x00000000008f781c */ /* 0x000fda0000703f70 */
[----:B------:R-:W-:Y:S05]  /*0ff0*/  @P0 BRA `(.L_x_26) ;  /* 0x00000004004c0947 */ /* 0x000fea0003800000 */
[----:B------:R-:W-:-:S13]  /*1000*/  LOP3.LUT P0, RZ, R3, 0x7fffffff, R0, 0xc8, !PT ;  /* 0x7fffffff03ff7812 */ /* 0x000fda000780c800 */
[----:B------:R-:W-:Y:S05]  /*1010*/  @!P0 BRA `(.L_x_27) ;  /* 0x00000004003c8947 */ /* 0x000fea0003800000 */
[C---:B------:R-:W-:Y:S02]  /*1020*/  FSETP.NEU.FTZ.AND P3, PT, |R0|.reuse, +INF , PT ;  /* 0x7f8000000000780b */ /* 0x040fe40003f7d200 */
[----:B------:R-:W-:Y:S02]  /*1030*/  FSETP.NEU.FTZ.AND P1, PT, |R3|, +INF , PT ;  /* 0x7f8000000300780b */ /* 0x000fe40003f3d200 */
[----:B------:R-:W-:-:S11]  /*1040*/  FSETP.NEU.FTZ.AND P0, PT, |R0|, +INF , PT ;  /* 0x7f8000000000780b */ /* 0x000fd60003f1d200 */
[----:B------:R-:W-:Y:S05]  /*1050*/  @!P1 BRA !P3, `(.L_x_27) ;  /* 0x00000004002c9947 */ /* 0x000fea0005800000 */
[----:B------:R-:W-:-:S04]  /*1060*/  LOP3.LUT P3, RZ, R0, 0x7fffffff, RZ, 0xc0, !PT ;  /* 0x7fffffff00ff7812 */ /* 0x000fc8000786c0ff */
[----:B------:R-:W-:-:S13]  /*1070*/  PLOP3.LUT P1, PT, P1, P3, PT, 0x2f, 0xf2 ;  /* 0x0000000000f2781c */ /* 0x000fda0000f26577 */
[----:B------:R-:W-:Y:S05]  /*1080*/  @P1 BRA `(.L_x_28) ;  /* 0x0000000400181947 */ /* 0x000fea0003800000 */
[----:B------:R-:W-:-:S04]  /*1090*/  LOP3.LUT P1, RZ, R3, 0x7fffffff, RZ, 0xc0, !PT ;  /* 0x7fffffff03ff7812 */ /* 0x000fc8000782c0ff */
[----:B------:R-:W-:-:S13]  /*10a0*/  PLOP3.LUT P0, PT, P0, P1, PT, 0x2f, 0xf2 ;  /* 0x0000000000f2781c */ /* 0x000fda0000702577 */
[----:B------:R-:W-:Y:S05]  /*10b0*/  @P0 BRA `(.L_x_29) ;  /* 0x0000000400000947 */ /* 0x000fea0003800000 */
[----:B------:R-:W-:Y:S02]  /*10c0*/  ISETP.GE.AND P0, PT, R20, RZ, PT ;  /* 0x000000ff1400720c */ /* 0x000fe40003f06270 */
[----:B------:R-:W-:-:S11]  /*10d0*/  ISETP.GE.AND P1, PT, R22, RZ, PT ;  /* 0x000000ff1600720c */ /* 0x000fd60003f26270 */
[----:B------:R-:W-:Y:S01]  /*10e0*/  @P0 MOV R17, RZ ;  /* 0x000000ff00110202 */ /* 0x000fe20000000f00 */
[----:B------:R-:W-:Y:S02]  /*10f0*/  @!P0 IMAD.MOV.U32 R17, RZ, RZ, -0x40 ;  /* 0xffffffc0ff118424 */ /* 0x000fe400078e00ff */
[----:B------:R-:W-:Y:S01]  /*1100*/  @!P0 FFMA R0, R0, 1.84467440737095516160e+19, RZ ;  /* 0x5f80000000008823 */ /* 0x000fe200000000ff */
[----:B------:R-:W-:Y:S02]  /*1110*/  @!P1 FFMA R3, R3, 1.84467440737095516160e+19, RZ ;  /* 0x5f80000003039823 */ /* 0x000fe400000000ff */
[----:B------:R-:W-:-:S07]  /*1120*/  @!P1 IADD3 R17, PT, PT, R17, 0x40, RZ ;  /* 0x0000004011119810 */ /* 0x000fce0007ffe0ff */
.L_x_25:
[----:B------:R-:W-:Y:S01]  /*1130*/  LEA R20, R14, 0xc0800000, 0x17 ;  /* 0xc08000000e147811 */ /* 0x000fe200078eb8ff */
[----:B------:R-:W-:Y:S01]  /*1140*/  VIADD R21, R21, 0xffffff81 ;  /* 0xffffff8115157836 */ /* 0x000fe20000000000 */
[----:B------:R-:W-:Y:S02]  /*1150*/  BSSY.RECONVERGENT B1, `(.L_x_30) ;  /* 0x0000035000017945 */ /* 0x000fe40003800200 */
[----:B------:R-:W-:Y:S01]  /*1160*/  IADD3 R22, PT, PT, -R20, R3, RZ ;  /* 0x0000000314167210 */ /* 0x000fe20007ffe1ff */
[----:B------:R-:W-:-:S03]  /*1170*/  IMAD R0, R21, -0x800000, R0 ;  /* 0xff80000015007824 */ /* 0x000fc600078e0200 */
[----:B------:R0:W1:Y:S01]  /*1180*/  MUFU.RCP R20, R22 ;  /* 0x0000001600147308 */ /* 0x0000620000001000 */
[----:B------:R-:W-:Y:S01]  /*1190*/  FADD.FTZ R3, -R22, -RZ ;  /* 0x800000ff16037221 */ /* 0x000fe20000010100 */
[----:B0-----:R-:W-:-:S04]  /*11a0*/  IADD3 R22, PT, PT, R21, 0x7f, -R14 ;  /* 0x0000007f15167810 */ /* 0x001fc80007ffe80e */
[----:B------:R-:W-:Y:S01]  /*11b0*/  IADD3 R22, PT, PT, R22, R17, RZ ;  /* 0x0000001116167210 */ /* 0x000fe20007ffe0ff */
[----:B-1----:R-:W-:-:S04]  /*11c0*/  FFMA R23, R20, R3, 1 ;  /* 0x3f80000014177423 */ /* 0x002fc80000000003 */
[----:B------:R-:W-:-:S04]  /*11d0*/  FFMA R20, R20, R23, R20 ;  /* 0x0000001714147223 */ /* 0x000fc80000000014 */
[----:B------:R-:W-:-:S04]  /*11e0*/  FFMA R23, R0, R20, RZ ;  /* 0x0000001400177223 */ /* 0x000fc800000000ff */
[----:B------:R-:W-:-:S04]  /*11f0*/  FFMA R24, R3, R23, R0 ;  /* 0x0000001703187223 */ /* 0x000fc80000000000 */
[----:B------:R-:W-:-:S04]  /*1200*/  FFMA R23, R20, R24, R23 ;  /* 0x0000001814177223 */ /* 0x000fc80000000017 */
[----:B------:R-:W-:-:S04]  /*1210*/  FFMA R0, R3, R23, R0 ;  /* 0x0000001703007223 */ /* 0x000fc80000000000 */
[----:B------:R-:W-:-:S05]  /*1220*/  FFMA R3, R20, R0, R23 ;  /* 0x0000000014037223 */ /* 0x000fca0000000017 */
[----:B------:R-:W-:-:S04]  /*1230*/  SHF.R.U32.HI R14, RZ, 0x17, R3 ;  /* 0x00000017ff0e7819 */ /* 0x000fc80000011603 */
[----:B------:R-:W-:-:S04]  /*1240*/  LOP3.LUT R14, R14, 0xff, RZ, 0xc0, !PT ;  /* 0x000000ff0e0e7812 */ /* 0x000fc800078ec0ff */
[----:B------:R-:W-:-:S05]  /*1250*/  IADD3 R14, PT, PT, R14, R22, RZ ;  /* 0x000000160e0e7210 */ /* 0x000fca0007ffe0ff */
[----:B------:R-:W-:-:S05]  /*1260*/  VIADD R17, R14, 0xffffffff ;  /* 0xffffffff0e117836 */ /* 0x000fca0000000000 */
[----:B------:R-:W-:-:S13]  /*1270*/  ISETP.GE.U32.AND P0, PT, R17, 0xfe, PT ;  /* 0x000000fe1100780c */ /* 0x000fda0003f06070 */
[----:B------:R-:W-:Y:S05]  /*1280*/  @!P0 BRA `(.L_x_31) ;  /* 0x0000000000808947 */ /* 0x000fea0003800000 */
[----:B------:R-:W-:-:S13]  /*1290*/  ISETP.GT.AND P0, PT, R14, 0xfe, PT ;  /* 0x000000fe0e00780c */ /* 0x000fda0003f04270 */
[----:B------:R-:W-:Y:S05]  /*12a0*/  @P0 BRA `(.L_x_32) ;  /* 0x00000000006c0947 */ /* 0x000fea0003800000 */
[----:B------:R-:W-:-:S13]  /*12b0*/  ISETP.GE.AND P0, PT, R14, 0x1, PT ;  /* 0x000000010e00780c */ /* 0x000fda0003f06270 */
[----:B------:R-:W-:Y:S05]  /*12c0*/  @P0 BRA `(.L_x_33) ;  /* 0x0000000000740947 */ /* 0x000fea0003800000 */
[----:B------:R-:W-:Y:S02]  /*12d0*/  ISETP.GE.AND P0, PT, R14, -0x18, PT ;  /* 0xffffffe80e00780c */ /* 0x000fe40003f06270 */
[----:B------:R-:W-:-:S11]  /*12e0*/  LOP3.LUT R3, R3, 0x80000000, RZ, 0xc0, !PT ;  /* 0x8000000003037812 */ /* 0x000fd600078ec0ff */
[----:B------:R-:W-:Y:S05]  /*12f0*/  @!P0 BRA `(.L_x_33) ;  /* 0x0000000000688947 */ /* 0x000fea0003800000 */
[-CC-:B------:R-:W-:Y:S01]  /*1300*/  FFMA.RZ R17, R20, R0.reuse, R23.reuse ;  /* 0x0000000014117223 */ /* 0x180fe2000000c017 */
[C---:B------:R-:W-:Y:S02]  /*1310*/  ISETP.NE.AND P3, PT, R14.reuse, RZ, PT ;  /* 0x000000ff0e00720c */ /* 0x040fe40003f65270 */
[----:B------:R-:W-:Y:S02]  /*1320*/  ISETP.NE.AND P1, PT, R14, RZ, PT ;  /* 0x000000ff0e00720c */ /* 0x000fe40003f25270 */
[----:B------:R-:W-:Y:S01]  /*1330*/  LOP3.LUT R21, R17, 0x7fffff, RZ, 0xc0, !PT ;  /* 0x007fffff11157812 */ /* 0x000fe200078ec0ff */
[CCC-:B------:R-:W-:Y:S01]  /*1340*/  FFMA.RP R17, R20.reuse, R0.reuse, R23.reuse ;  /* 0x0000000014117223 */ /* 0x1c0fe20000008017 */
[----:B------:R-:W-:Y:S01]  /*1350*/  FFMA.RM R0, R20, R0, R23 ;  /* 0x0000000014007223 */ /* 0x000fe20000004017 */
[----:B------:R-:W-:Y:S02]  /*1360*/  IADD3 R20, PT, PT, R14, 0x20, RZ ;  /* 0x000000200e147810 */ /* 0x000fe40007ffe0ff */
[----:B------:R-:W-:-:S02]  /*1370*/  LOP3.LUT R21, R21, 0x800000, RZ, 0xfc, !PT ;  /* 0x0080000015157812 */ /* 0x000fc400078efcff */
[----:B------:R-:W-:Y:S02]  /*1380*/  IADD3 R14, PT, PT, -R14, RZ, RZ ;  /* 0x000000ff0e0e7210 */ /* 0x000fe40007ffe1ff */
[----:B------:R-:W-:Y:S02]  /*1390*/  SHF.L.U32 R20, R21, R20, RZ ;  /* 0x0000001415147219 */ /* 0x000fe400000006ff */
[----:B------:R-:W-:Y:S02]  /*13a0*/  FSETP.NEU.FTZ.AND P0, PT, R17, R0, PT ;  /* 0x000000001100720b */ /* 0x000fe40003f1d000 */
[----:B------:R-:W-:Y:S02]  /*13b0*/  SEL R0, R14, RZ, P3 ;  /* 0x000000ff0e007207 */ /* 0x000fe40001800000 */
[----:B------:R-:W-:Y:S02]  /*13c0*/  ISETP.NE.AND P1, PT, R20, RZ, P1 ;  /* 0x000000ff1400720c */ /* 0x000fe40000f25270 */
[----:B------:R-:W-:-:S02]  /*13d0*/  SHF.R.U32.HI R0, RZ, R0, R21 ;  /* 0x00000000ff007219 */ /* 0x000fc40000011615 */
[----:B------:R-:W-:Y:S02]  /*13e0*/  PLOP3.LUT P0, PT, P0, P1, PT, 0xf8, 0x8f ;  /* 0x00000000008f781c */ /* 0x000fe40000703f70 */
[----:B------:R-:W-:Y:S02]  /*13f0*/  SHF.R.U32.HI R17, RZ, 0x1, R0 ;  /* 0x00000001ff117819 */ /* 0x000fe40000011600 */
[----:B------:R-:W-:-:S04]  /*1400*/  SEL R14, RZ, 0x1, !P0 ;  /* 0x00000001ff0e7807 */ /* 0x000fc80004000000 */
[----:B------:R-:W-:-:S04]  /*1410*/  LOP3.LUT R21, R14, 0x1, R17, 0xf8, !PT ;  /* 0x000000010e157812 */ /* 0x000fc800078ef811 */
[----:B------:R-:W-:-:S05]  /*1420*/  LOP3.LUT R0, R21, R0, RZ, 0xc0, !PT ;  /* 0x0000000015007212 */ /* 0x000fca00078ec0ff */
[----:B------:R-:W-:-:S05]  /*1430*/  IMAD.IADD R0, R17, 0x1, R0 ;  /* 0x0000000111007824 */ /* 0x000fca00078e0200 */
[----:B------:R-:W-:Y:S01]  /*1440*/  LOP3.LUT R3, R0, R3, RZ, 0xfc, !PT ;  /* 0x0000000300037212 */ /* 0x000fe200078efcff */
[----:B------:R-:W-:Y:S06]  /*1450*/  BRA `(.L_x_33) ;  /* 0x0000000000107947 */ /* 0x000fec0003800000 */
.L_x_32:
[----:B------:R-:W-:-:S04]  /*1460*/  LOP3.LUT R3, R3, 0x80000000, RZ, 0xc0, !PT ;  /* 0x8000000003037812 */ /* 0x000fc800078ec0ff */
[----:B------:R-:W-:Y:S01]  /*1470*/  LOP3.LUT R3, R3, 0x7f800000, RZ, 0xfc, !PT ;  /* 0x7f80000003037812 */ /* 0x000fe200078efcff */
[----:B------:R-:W-:Y:S06]  /*1480*/  BRA `(.L_x_33) ;  /* 0x0000000000047947 */ /* 0x000fec0003800000 */
.L_x_31:
[----:B------:R-:W-:-:S07]  /*1490*/  LEA R3, R22, R3, 0x17 ;  /* 0x0000000316037211 */ /* 0x000fce00078eb8ff */
.L_x_33:
[----:B------:R-:W-:Y:S05]  /*14a0*/  BSYNC.RECONVERGENT B1 ;  /* 0x0000000000017941 */ /* 0x000fea0003800200 */
.L_x_30:
[----:B------:R-:W-:Y:S05]  /*14b0*/  BRA `(.L_x_34) ;  /* 0x0000000000207947 */ /* 0x000fea0003800000 */
.L_x_29:
[----:B------:R-:W-:-:S04]  /*14c0*/  LOP3.LUT R3, R3, 0x80000000, R0, 0x48, !PT ;  /* 0x8000000003037812 */ /* 0x000fc800078e4800 */
[----:B------:R-:W-:Y:S01]  /*14d0*/  LOP3.LUT R3, R3, 0x7f800000, RZ, 0xfc, !PT ;  /* 0x7f80000003037812 */ /* 0x000fe200078efcff */
[----:B------:R-:W-:Y:S06]  /*14e0*/  BRA `(.L_x_34) ;  /* 0x0000000000147947 */ /* 0x000fec0003800000 */
.L_x_28:
[----:B------:R-:W-:Y:S01]  /*14f0*/  LOP3.LUT R3, R3, 0x80000000, R0, 0x48, !PT ;  /* 0x8000000003037812 */ /* 0x000fe200078e4800 */
[----:B------:R-:W-:Y:S06]  /*1500*/  BRA `(.L_x_34) ;  /* 0x00000000000c7947 */ /* 0x000fec0003800000 */
.L_x_27:
[----:B------:R-:W0:Y:S01]  /*1510*/  MUFU.RSQ R3, -QNAN ;  /* 0xffc0000000037908 */ /* 0x000e220000001400 */
[----:B------:R-:W-:Y:S05]  /*1520*/  BRA `(.L_x_34) ;  /* 0x0000000000047947 */ /* 0x000fea0003800000 */
.L_x_26:
[----:B------:R-:W-:-:S07]  /*1530*/  FADD.FTZ R3, R0, R3 ;  /* 0x0000000300037221 */ /* 0x000fce0000010000 */
.L_x_34:
[----:B------:R-:W-:Y:S05]  /*1540*/  BSYNC.RECONVERGENT B0 ;  /* 0x0000000000007941 */ /* 0x000fea0003800200 */
.L_x_24:
[----:B------:R-:W-:-:S04]  /*1550*/  HFMA2 R17, -RZ, RZ, 0, 0 ;  /* 0x00000000ff117431 */ /* 0x000fc800000001ff */
[----:B0-----:R-:W-:Y:S05]  /*1560*/  RET.REL.NODEC R16 `(_Z10vector_addPfS_S_i) ;  /* 0xffffffe810a47950 */ /* 0x001fea0003c3ffff */
.L_x_35:
[----:B------:R-:W-:-:S00]  /*1570*/  BRA `(.L_x_35) ;  /* 0xfffffffc00fc7947 */ /* 0x000fc0000383ffff */
[----:B------:R-:W-:-:S00]  /*1580*/  NOP ;  /* 0x0000000000007918 */ /* 0x000fc00000000000 */
[----:B------:R-:W-:-:S00]  /*1590*/  NOP ;  /* 0x0000000000007918 */ /* 0x000fc00000000000 */
[----:B------:R-:W-:-:S00]  /*15a0*/  NOP ;  /* 0x0000000000007918 */ /* 0x000fc00000000000 */
[----:B------:R-:W-:-:S00]  /*15b0*/  NOP ;  /* 0x0000000000007918 */ /* 0x000fc00000000000 */
[----:B------:R-:W-:-:S00]  /*15c0*/  NOP ;  /* 0x0000000000007918 */ /* 0x000fc00000000000 */
[----:B------:R-:W-:-:S00]  /*15d0*/  NOP ;  /* 0x0000000000007918 */ /* 0x000fc00000000000 */
[----:B------:R-:W-:-:S00]  /*15e0*/  NOP ;  /* 0x0000000000007918 */ /* 0x000fc00000000000 */
[----:B------:R-:W-:-:S00]  /*15f0*/  NOP ;  /* 0x0000000000007918 */ /* 0x000fc00000000000 */
.L_x_36:


//--------------------- .nv.shared.reserved.0     --------------------------
	.section	.nv.shared.reserved.0,"aw",@nobits
	.weak		__nv_reservedSMEM_offset_0_alias
	.size		__nv_reservedSMEM_offset_0_alias, 0, 64
	.other		__nv_reservedSMEM_offset_0_alias,@"STO_CUDA_RESERVED_SHARED STV_DEFAULT"
__nv_reservedSMEM_offset_0_alias:
	.zero		0
	.zero		64


//--------------------- .nv.constant0._Z10vector_addPfS_S_i --------------------------
	.section	.nv.constant0._Z10vector_addPfS_S_i,"a",@progbits
	.sectionflags	@""
	.align	4
.nv.constant0._Z10vector_addPfS_S_i:
	.zero		924


//--------------------- SYMBOLS --------------------------

	.type		.nv.reservedSmem.offset0,@object
	.size		.nv.reservedSmem.offset0,0x4
